//
// Generated by NVIDIA NVVM Compiler
//
// Compiler Build ID: CL-36424714
// Cuda compilation tools, release 13.0, V13.0.88
// Based on NVVM 20.0.0
//

.version 9.0
.target sm_100
.address_size 64

	// .globl	_Z9addMatrixPiS_S_ii

.visible .entry _Z9addMatrixPiS_S_ii(
	.param .u64 .ptr .align 1 _Z9addMatrixPiS_S_ii_param_0,
	.param .u64 .ptr .align 1 _Z9addMatrixPiS_S_ii_param_1,
	.param .u64 .ptr .align 1 _Z9addMatrixPiS_S_ii_param_2,
	.param .u32 _Z9addMatrixPiS_S_ii_param_3,
	.param .u32 _Z9addMatrixPiS_S_ii_param_4
)
{
	.reg .pred 	%p<10>;
	.reg .b32 	%r<125>;
	.reg .b64 	%rd<101>;

	ld.param.u64 	%rd4, [_Z9addMatrixPiS_S_ii_param_0];
	ld.param.u64 	%rd5, [_Z9addMatrixPiS_S_ii_param_1];
	ld.param.u64 	%rd6, [_Z9addMatrixPiS_S_ii_param_2];
	ld.param.u32 	%r23, [_Z9addMatrixPiS_S_ii_param_3];
	ld.param.u32 	%r24, [_Z9addMatrixPiS_S_ii_param_4];
	cvta.to.global.u64 	%rd1, %rd6;
	cvta.to.global.u64 	%rd2, %rd5;
	cvta.to.global.u64 	%rd3, %rd4;
	mov.u32 	%r25, %tid.x;
	mov.u32 	%r26, %ctaid.x;
	mov.u32 	%r27, %ntid.x;
	mad.lo.s32 	%r1, %r26, %r27, %r25;
	setp.lt.s32 	%p1, %r24, 1;
	@%p1 bra 	$L__BB0_13;
	and.b32  	%r2, %r24, 15;
	setp.lt.u32 	%p2, %r24, 16;
	mov.b32 	%r121, 0;
	@%p2 bra 	$L__BB0_4;
	and.b32  	%r121, %r24, 2147483632;
	neg.s32 	%r119, %r121;
	shl.b32 	%r5, %r23, 4;
	mul.wide.s32 	%rd11, %r23, 4;
	mov.u32 	%r118, %r1;
$L__BB0_3:
	.pragma "nounroll";
	mul.wide.s32 	%rd7, %r118, 4;
	add.s64 	%rd8, %rd3, %rd7;
	ld.global.u32 	%r29, [%rd8];
	add.s64 	%rd9, %rd2, %rd7;
	ld.global.u32 	%r30, [%rd9];
	add.s32 	%r31, %r30, %r29;
	add.s64 	%rd10, %rd1, %rd7;
	st.global.u32 	[%rd10], %r31;
	add.s64 	%rd12, %rd8, %rd11;
	ld.global.u32 	%r32, [%rd12];
	add.s64 	%rd13, %rd9, %rd11;
	ld.global.u32 	%r33, [%rd13];
	add.s32 	%r34, %r33, %r32;
	add.s64 	%rd14, %rd10, %rd11;
	st.global.u32 	[%rd14], %r34;
	add.s64 	%rd15, %rd12, %rd11;
	ld.global.u32 	%r35, [%rd15];
	add.s64 	%rd16, %rd13, %rd11;
	ld.global.u32 	%r36, [%rd16];
	add.s32 	%r37, %r36, %r35;
	add.s64 	%rd17, %rd14, %rd11;
	st.global.u32 	[%rd17], %r37;
	add.s64 	%rd18, %rd15, %rd11;
	ld.global.u32 	%r38, [%rd18];
	add.s64 	%rd19, %rd16, %rd11;
	ld.global.u32 	%r39, [%rd19];
	add.s32 	%r40, %r39, %r38;
	add.s64 	%rd20, %rd17, %rd11;
	st.global.u32 	[%rd20], %r40;
	add.s64 	%rd21, %rd18, %rd11;
	ld.global.u32 	%r41, [%rd21];
	add.s64 	%rd22, %rd19, %rd11;
	ld.global.u32 	%r42, [%rd22];
	add.s32 	%r43, %r42, %r41;
	add.s64 	%rd23, %rd20, %rd11;
	st.global.u32 	[%rd23], %r43;
	add.s64 	%rd24, %rd21, %rd11;
	ld.global.u32 	%r44, [%rd24];
	add.s64 	%rd25, %rd22, %rd11;
	ld.global.u32 	%r45, [%rd25];
	add.s32 	%r46, %r45, %r44;
	add.s64 	%rd26, %rd23, %rd11;
	st.global.u32 	[%rd26], %r46;
	add.s64 	%rd27, %rd24, %rd11;
	ld.global.u32 	%r47, [%rd27];
	add.s64 	%rd28, %rd25, %rd11;
	ld.global.u32 	%r48, [%rd28];
	add.s32 	%r49, %r48, %r47;
	add.s64 	%rd29, %rd26, %rd11;
	st.global.u32 	[%rd29], %r49;
	add.s64 	%rd30, %rd27, %rd11;
	ld.global.u32 	%r50, [%rd30];
	add.s64 	%rd31, %rd28, %rd11;
	ld.global.u32 	%r51, [%rd31];
	add.s32 	%r52, %r51, %r50;
	add.s64 	%rd32, %rd29, %rd11;
	st.global.u32 	[%rd32], %r52;
	add.s64 	%rd33, %rd30, %rd11;
	ld.global.u32 	%r53, [%rd33];
	add.s64 	%rd34, %rd31, %rd11;
	ld.global.u32 	%r54, [%rd34];
	add.s32 	%r55, %r54, %r53;
	add.s64 	%rd35, %rd32, %rd11;
	st.global.u32 	[%rd35], %r55;
	add.s64 	%rd36, %rd33, %rd11;
	ld.global.u32 	%r56, [%rd36];
	add.s64 	%rd37, %rd34, %rd11;
	ld.global.u32 	%r57, [%rd37];
	add.s32 	%r58, %r57, %r56;
	add.s64 	%rd38, %rd35, %rd11;
	st.global.u32 	[%rd38], %r58;
	add.s64 	%rd39, %rd36, %rd11;
	ld.global.u32 	%r59, [%rd39];
	add.s64 	%rd40, %rd37, %rd11;
	ld.global.u32 	%r60, [%rd40];
	add.s32 	%r61, %r60, %r59;
	add.s64 	%rd41, %rd38, %rd11;
	st.global.u32 	[%rd41], %r61;
	add.s64 	%rd42, %rd39, %rd11;
	ld.global.u32 	%r62, [%rd42];
	add.s64 	%rd43, %rd40, %rd11;
	ld.global.u32 	%r63, [%rd43];
	add.s32 	%r64, %r63, %r62;
	add.s64 	%rd44, %rd41, %rd11;
	st.global.u32 	[%rd44], %r64;
	add.s64 	%rd45, %rd42, %rd11;
	ld.global.u32 	%r65, [%rd45];
	add.s64 	%rd46, %rd43, %rd11;
	ld.global.u32 	%r66, [%rd46];
	add.s32 	%r67, %r66, %r65;
	add.s64 	%rd47, %rd44, %rd11;
	st.global.u32 	[%rd47], %r67;
	add.s64 	%rd48, %rd45, %rd11;
	ld.global.u32 	%r68, [%rd48];
	add.s64 	%rd49, %rd46, %rd11;
	ld.global.u32 	%r69, [%rd49];
	add.s32 	%r70, %r69, %r68;
	add.s64 	%rd50, %rd47, %rd11;
	st.global.u32 	[%rd50], %r70;
	add.s64 	%rd51, %rd48, %rd11;
	ld.global.u32 	%r71, [%rd51];
	add.s64 	%rd52, %rd49, %rd11;
	ld.global.u32 	%r72, [%rd52];
	add.s32 	%r73, %r72, %r71;
	add.s64 	%rd53, %rd50, %rd11;
	st.global.u32 	[%rd53], %r73;
	add.s64 	%rd54, %rd51, %rd11;
	ld.global.u32 	%r74, [%rd54];
	add.s64 	%rd55, %rd52, %rd11;
	ld.global.u32 	%r75, [%rd55];
	add.s32 	%r76, %r75, %r74;
	add.s64 	%rd56, %rd53, %rd11;
	st.global.u32 	[%rd56], %r76;
	add.s32 	%r119, %r119, 16;
	add.s32 	%r118, %r118, %r5;
	setp.ne.s32 	%p3, %r119, 0;
	@%p3 bra 	$L__BB0_3;
$L__BB0_4:
	setp.eq.s32 	%p4, %r2, 0;
	@%p4 bra 	$L__BB0_13;
	and.b32  	%r11, %r24, 7;
	setp.lt.u32 	%p5, %r2, 8;
	@%p5 bra 	$L__BB0_7;
	mad.lo.s32 	%r77, %r121, %r23, %r1;
	mul.wide.s32 	%rd57, %r77, 4;
	add.s64 	%rd58, %rd3, %rd57;
	ld.global.u32 	%r78, [%rd58];
	add.s64 	%rd59, %rd2, %rd57;
	ld.global.u32 	%r79, [%rd59];
	add.s32 	%r80, %r79, %r78;
	add.s64 	%rd60, %rd1, %rd57;
	st.global.u32 	[%rd60], %r80;
	mul.wide.s32 	%rd61, %r23, 4;
	add.s64 	%rd62, %rd58, %rd61;
	ld.global.u32 	%r81, [%rd62];
	add.s64 	%rd63, %rd59, %rd61;
	ld.global.u32 	%r82, [%rd63];
	add.s32 	%r83, %r82, %r81;
	add.s64 	%rd64, %rd60, %rd61;
	st.global.u32 	[%rd64], %r83;
	add.s64 	%rd65, %rd62, %rd61;
	ld.global.u32 	%r84, [%rd65];
	add.s64 	%rd66, %rd63, %rd61;
	ld.global.u32 	%r85, [%rd66];
	add.s32 	%r86, %r85, %r84;
	add.s64 	%rd67, %rd64, %rd61;
	st.global.u32 	[%rd67], %r86;
	add.s64 	%rd68, %rd65, %rd61;
	ld.global.u32 	%r87, [%rd68];
	add.s64 	%rd69, %rd66, %rd61;
	ld.global.u32 	%r88, [%rd69];
	add.s32 	%r89, %r88, %r87;
	add.s64 	%rd70, %rd67, %rd61;
	st.global.u32 	[%rd70], %r89;
	add.s64 	%rd71, %rd68, %rd61;
	ld.global.u32 	%r90, [%rd71];
	add.s64 	%rd72, %rd69, %rd61;
	ld.global.u32 	%r91, [%rd72];
	add.s32 	%r92, %r91, %r90;
	add.s64 	%rd73, %rd70, %rd61;
	st.global.u32 	[%rd73], %r92;
	add.s64 	%rd74, %rd71, %rd61;
	ld.global.u32 	%r93, [%rd74];
	add.s64 	%rd75, %rd72, %rd61;
	ld.global.u32 	%r94, [%rd75];
	add.s32 	%r95, %r94, %r93;
	add.s64 	%rd76, %rd73, %rd61;
	st.global.u32 	[%rd76], %r95;
	add.s64 	%rd77, %rd74, %rd61;
	ld.global.u32 	%r96, [%rd77];
	add.s64 	%rd78, %rd75, %rd61;
	ld.global.u32 	%r97, [%rd78];
	add.s32 	%r98, %r97, %r96;
	add.s64 	%rd79, %rd76, %rd61;
	st.global.u32 	[%rd79], %r98;
	add.s64 	%rd80, %rd77, %rd61;
	ld.global.u32 	%r99, [%rd80];
	add.s64 	%rd81, %rd78, %rd61;
	ld.global.u32 	%r100, [%rd81];
	add.s32 	%r101, %r100, %r99;
	add.s64 	%rd82, %rd79, %rd61;
	st.global.u32 	[%rd82], %r101;
	add.s32 	%r121, %r121, 8;
$L__BB0_7:
	setp.eq.s32 	%p6, %r11, 0;
	@%p6 bra 	$L__BB0_13;
	and.b32  	%r14, %r24, 3;
	setp.lt.u32 	%p7, %r11, 4;
	@%p7 bra 	$L__BB0_10;
	mad.lo.s32 	%r102, %r121, %r23, %r1;
	mul.wide.s32 	%rd83, %r102, 4;
	add.s64 	%rd84, %rd3, %rd83;
	ld.global.u32 	%r103, [%rd84];
	add.s64 	%rd85, %rd2, %rd83;
	ld.global.u32 	%r104, [%rd85];
	add.s32 	%r105, %r104, %r103;
	add.s64 	%rd86, %rd1, %rd83;
	st.global.u32 	[%rd86], %r105;
	mul.wide.s32 	%rd87, %r23, 4;
	add.s64 	%rd88, %rd84, %rd87;
	ld.global.u32 	%r106, [%rd88];
	add.s64 	%rd89, %rd85, %rd87;
	ld.global.u32 	%r107, [%rd89];
	add.s32 	%r108, %r107, %r106;
	add.s64 	%rd90, %rd86, %rd87;
	st.global.u32 	[%rd90], %r108;
	add.s64 	%rd91, %rd88, %rd87;
	ld.global.u32 	%r109, [%rd91];
	add.s64 	%rd92, %rd89, %rd87;
	ld.global.u32 	%r110, [%rd92];
	add.s32 	%r111, %r110, %r109;
	add.s64 	%rd93, %rd90, %rd87;
	st.global.u32 	[%rd93], %r111;
	add.s64 	%rd94, %rd91, %rd87;
	ld.global.u32 	%r112, [%rd94];
	add.s64 	%rd95, %rd92, %rd87;
	ld.global.u32 	%r113, [%rd95];
	add.s32 	%r114, %r113, %r112;
	add.s64 	%rd96, %rd93, %rd87;
	st.global.u32 	[%rd96], %r114;
	add.s32 	%r121, %r121, 4;
$L__BB0_10:
	setp.eq.s32 	%p8, %r14, 0;
	@%p8 bra 	$L__BB0_13;
	mad.lo.s32 	%r124, %r121, %r23, %r1;
	neg.s32 	%r123, %r14;
$L__BB0_12:
	.pragma "nounroll";
	mul.wide.s32 	%rd97, %r124, 4;
	add.s64 	%rd98, %rd3, %rd97;
	ld.global.u32 	%r115, [%rd98];
	add.s64 	%rd99, %rd2, %rd97;
	ld.global.u32 	%r116, [%rd99];
	add.s32 	%r117, %r116, %r115;
	add.s64 	%rd100, %rd1, %rd97;
	st.global.u32 	[%rd100], %r117;
	add.s32 	%r124, %r124, %r23;
	add.s32 	%r123, %r123, 1;
	setp.ne.s32 	%p9, %r123, 0;
	@%p9 bra 	$L__BB0_12;
$L__BB0_13:
	ret;

}


// ===== COMPILED SASS (sm_100) =====

	.target	sm_100

	.elftype	@"ET_EXEC"


//--------------------- .note.nv.tkinfo           --------------------------
	.section	.note.nv.tkinfo,"",@"SHT_NOTE"
	.sectionflags	@"SHF_NOTE_NV_TKINFO"
	.tkinfo
        /*0018*/ 	.word	0x00000002
        /*0030*/ 	.string	""
        /*0030*/ 	.string	"ptxas"
        /*0030*/ 	.string	"Cuda compilation tools, release 13.0, V13.0.88"
        /*0030*/ 	.string	"Build cuda_13.0.r13.0/compiler.36424714_0"
        /*0030*/ 	.string	"-arch sm_100 -m 64 "



//--------------------- .note.nv.cuinfo           --------------------------
	.section	.note.nv.cuinfo,"",@"SHT_NOTE"
	.sectionflags	@"SHF_NOTE_NV_CUINFO"
        /*0018*/ 	.short	0x0002
        /*001a*/ 	.short	0x0064
        /*001c*/ 	.short	0x0082
	.zero		2


//--------------------- .nv.info                  --------------------------
	.section	.nv.info,"",@"SHT_CUDA_INFO"
	.align	4


	//----- nvinfo : EIATTR_REGCOUNT
	.align		4
        /*0000*/ 	.byte	0x04, 0x2f
        /*0002*/ 	.short	(.L_1 - .L_0)
	.align		4
.L_0:
        /*0004*/ 	.word	index@(_Z9addMatrixPiS_S_ii)
        /*0008*/ 	.word	0x0000001e


	//----- nvinfo : EIATTR_FRAME_SIZE
	.align		4
.L_1:
        /*000c*/ 	.byte	0x04, 0x11
        /*000e*/ 	.short	(.L_3 - .L_2)
	.align		4
.L_2:
        /*0010*/ 	.word	index@(_Z9addMatrixPiS_S_ii)
        /*0014*/ 	.word	0x00000000


	//----- nvinfo : EIATTR_MIN_STACK_SIZE
	.align		4
.L_3:
        /*0018*/ 	.byte	0x04, 0x12
        /*001a*/ 	.short	(.L_5 - .L_4)
	.align		4
.L_4:
        /*001c*/ 	.word	index@(_Z9addMatrixPiS_S_ii)
        /*0020*/ 	.word	0x00000000
.L_5:


//--------------------- .nv.compat                --------------------------
	.section	.nv.compat,"",@"SHT_CUDA_COMPAT_INFO"
	.align	4
        /*0000*/ 	.byte	0x02, 0x09, 0x00, 0x00, 0x02, 0x02, 0x01, 0x00, 0x02, 0x05, 0x05, 0x00, 0x03, 0x07, 0x01, 0x01
        /*0010*/ 	.byte	0x02, 0x03, 0x00, 0x00, 0x02, 0x06, 0x01, 0x00, 0x04, 0x0b, 0x08, 0x00, 0x09, 0x00, 0x00, 0x00
        /*0020*/ 	.byte	0x00, 0x00, 0x00, 0x00


//--------------------- .nv.info._Z9addMatrixPiS_S_ii --------------------------
	.section	.nv.info._Z9addMatrixPiS_S_ii,"",@"SHT_CUDA_INFO"
	.sectionflags	@""
	.align	4


	//----- nvinfo : EIATTR_CUDA_API_VERSION
	.align		4
        /*0000*/ 	.byte	0x04, 0x37
        /*0002*/ 	.short	(.L_7 - .L_6)
.L_6:
        /*0004*/ 	.word	0x00000082


	//----- nvinfo : EIATTR_KPARAM_INFO
	.align		4
.L_7:
        /*0008*/ 	.byte	0x04, 0x17
        /*000a*/ 	.short	(.L_9 - .L_8)
.L_8:
        /*000c*/ 	.word	0x00000000
        /*0010*/ 	.short	0x0004
        /*0012*/ 	.short	0x001c
        /*0014*/ 	.byte	0x00, 0xf0, 0x11, 0x00


	//----- nvinfo : EIATTR_KPARAM_INFO
	.align		4
.L_9:
        /*0018*/ 	.byte	0x04, 0x17
        /*001a*/ 	.short	(.L_11 - .L_10)
.L_10:
        /*001c*/ 	.word	0x00000000
        /*0020*/ 	.short	0x0003
        /*0022*/ 	.short	0x0018
        /*0024*/ 	.byte	0x00, 0xf0, 0x11, 0x00


	//----- nvinfo : EIATTR_KPARAM_INFO
	.align		4
.L_11:
        /*0028*/ 	.byte	0x04, 0x17
        /*002a*/ 	.short	(.L_13 - .L_12)
.L_12:
        /*002c*/ 	.word	0x00000000
        /*0030*/ 	.short	0x0002
        /*0032*/ 	.short	0x0010
        /*0034*/ 	.byte	0x00, 0xf5, 0x21, 0x00


	//----- nvinfo : EIATTR_KPARAM_INFO
	.align		4
.L_13:
        /*0038*/ 	.byte	0x04, 0x17
        /*003a*/ 	.short	(.L_15 - .L_14)
.L_14:
        /*003c*/ 	.word	0x00000000
        /*0040*/ 	.short	0x0001
        /*0042*/ 	.short	0x0008
        /*0044*/ 	.byte	0x00, 0xf5, 0x21, 0x00


	//----- nvinfo : EIATTR_KPARAM_INFO
	.align		4
.L_15:
        /*0048*/ 	.byte	0x04, 0x17
        /*004a*/ 	.short	(.L_17 - .L_16)
.L_16:
        /*004c*/ 	.word	0x00000000
        /*0050*/ 	.short	0x0000
        /*0052*/ 	.short	0x0000
        /*0054*/ 	.byte	0x00, 0xf5, 0x21, 0x00


	//----- nvinfo : EIATTR_SPARSE_MMA_MASK
	.align		4
.L_17:
        /*0058*/ 	.byte	0x03, 0x50
        /*005a*/ 	.short	0x0000


	//----- nvinfo : EIATTR_MAXREG_COUNT
	.align		4
        /*005c*/ 	.byte	0x03, 0x1b
        /*005e*/ 	.short	0x00ff


	//----- nvinfo : EIATTR_MERCURY_ISA_VERSION
	.align		4
        /*0060*/ 	.byte	0x03, 0x5f
        /*0062*/ 	.short	0x0101


	//----- nvinfo : EIATTR_VRC_CTA_INIT_COUNT
	.align		4
        /*0064*/ 	.byte	0x02, 0x4a
	.zero		1
	.zero		1


	//----- nvinfo : EIATTR_EXIT_INSTR_OFFSETS
	.align		4
        /*0068*/ 	.byte	0x04, 0x1c
        /*006a*/ 	.short	(.L_19 - .L_18)


	//   ....[0]....
.L_18:
        /*006c*/ 	.word	0x00000060


	//   ....[1]....
        /*0070*/ 	.word	0x00000890


	//   ....[2]....
        /*0074*/ 	.word	0x00000cc0


	//   ....[3]....
        /*0078*/ 	.word	0x00000f30


	//   ....[4]....
        /*007c*/ 	.word	0x00001050


	//----- nvinfo : EIATTR_CBANK_PARAM_SIZE
	.align		4
.L_19:
        /*0080*/ 	.byte	0x03, 0x19
        /*0082*/ 	.short	0x0020


	//----- nvinfo : EIATTR_PARAM_CBANK
	.align		4
        /*0084*/ 	.byte	0x04, 0x0a
        /*0086*/ 	.short	(.L_21 - .L_20)
	.align		4
.L_20:
        /*0088*/ 	.word	index@(.nv.constant0._Z9addMatrixPiS_S_ii)
        /*008c*/ 	.short	0x0380
        /*008e*/ 	.short	0x0020


	//----- nvinfo : EIATTR_SW_WAR
	.align		4
.L_21:
        /*0090*/ 	.byte	0x04, 0x36
        /*0092*/ 	.short	(.L_23 - .L_22)
.L_22:
        /*0094*/ 	.word	0x00000008
.L_23:


//--------------------- .nv.callgraph             --------------------------
	.section	.nv.callgraph,"",@"SHT_CUDA_CALLGRAPH"
	.align	4
	.sectionentsize	8
	.align		4
        /*0000*/ 	.word	0x00000000
	.align		4
        /*0004*/ 	.word	0xffffffff
	.align		4
        /*0008*/ 	.word	0x00000000
	.align		4
        /*000c*/ 	.word	0xfffffffe
	.align		4
        /*0010*/ 	.word	0x00000000
	.align		4
        /*0014*/ 	.word	0xfffffffd
	.align		4
        /*0018*/ 	.word	0x00000000
	.align		4
        /*001c*/ 	.word	0xfffffffc


//--------------------- .text._Z9addMatrixPiS_S_ii --------------------------
	.section	.text._Z9addMatrixPiS_S_ii,"ax",@progbits
	.align	128
        .global         _Z9addMatrixPiS_S_ii
        .type           _Z9addMatrixPiS_S_ii,@function
        .size           _Z9addMatrixPiS_S_ii,(.L_x_6 - _Z9addMatrixPiS_S_ii)
        .other          _Z9addMatrixPiS_S_ii,@"STO_CUDA_ENTRY STV_DEFAULT"
_Z9addMatrixPiS_S_ii:
.text._Z9addMatrixPiS_S_ii:
[----:B------:R-:W-:Y:S08]  /*0000*/  LDC R1, c[0x0][0x37c] ;  /* 0x0000df00ff017b82 */ /* 0x000ff00000000800 */
[----:B------:R-:W0:Y:S01]  /*0010*/  LDC R2, c[0x0][0x39c] ;  /* 0x0000e700ff027b82 */ /* 0x000e220000000800 */
[----:B------:R-:W1:Y:S07]  /*0020*/  S2R R0, SR_TID.X ;  /* 0x0000000000007919 */ /* 0x000e6e0000002100 */
[----:B------:R-:W2:Y:S08]  /*0030*/  LDC R3, c[0x0][0x360] ;  /* 0x0000d800ff037b82 */ /* 0x000eb00000000800 */
[----:B------:R-:W3:Y:S01]  /*0040*/  S2UR UR4, SR_CTAID.X ;  /* 0x00000000000479c3 */ /* 0x000ee20000002500 */
[----:B0-----:R-:W-:-:S13]  /*0050*/  ISETP.GE.AND P0, PT, R2, 0x1, PT ;  /* 0x000000010200780c */ /* 0x001fda0003f06270 */
[----:B-123--:R-:W-:Y:S05]  /*0060*/  @!P0 EXIT ;  /* 0x000000000000894d */ /* 0x00efea0003800000 */
[C---:B------:R-:W-:Y:S01]  /*0070*/  ISETP.GE.U32.AND P1, PT, R2.reuse, 0x10, PT ;  /* 0x000000100200780c */ /* 0x040fe20003f26070 */
[----:B------:R-:W-:Y:S01]  /*0080*/  IMAD R0, R3, UR4, R0 ;  /* 0x0000000403007c24 */ /* 0x000fe2000f8e0200 */
[----:B------:R-:W-:Y:S01]  /*0090*/  LOP3.LUT R7, R2, 0xf, RZ, 0xc0, !PT ;  /* 0x0000000f02077812 */ /* 0x000fe200078ec0ff */
[----:B------:R-:W0:Y:S01]  /*00a0*/  LDCU.64 UR4, c[0x0][0x358] ;  /* 0x00006b00ff0477ac */ /* 0x000e220008000a00 */
[----:B------:R-:W-:Y:S02]  /*00b0*/  HFMA2 R3, -RZ, RZ, 0, 0 ;  /* 0x00000000ff037431 */ /* 0x000fe400000001ff */
[----:B------:R-:W-:-:S07]  /*00c0*/  ISETP.NE.AND P0, PT, R7, RZ, PT ;  /* 0x000000ff0700720c */ /* 0x000fce0003f05270 */
[----:B------:R-:W-:Y:S06]  /*00d0*/  @!P1 BRA `(.L_x_0) ;  /* 0x0000000400ec9947 */ /* 0x000fec0003800000 */
[----:B------:R-:W-:Y:S02]  /*00e0*/  LOP3.LUT R3, R2, 0x7ffffff0, RZ, 0xc0, !PT ;  /* 0x7ffffff002037812 */ /* 0x000fe400078ec0ff */
[----:B------:R-:W-:Y:S02]  /*00f0*/  MOV R4, R0 ;  /* 0x0000000000047202 */ /* 0x000fe40000000f00 */
[----:B------:R-:W-:-:S07]  /*0100*/  IADD3 R6, PT, PT, -R3, RZ, RZ ;  /* 0x000000ff03067210 */ /* 0x000fce0007ffe1ff */
.L_x_1:
[----:B------:R-:W1:Y:S08]  /*0110*/  LDC.64 R12, c[0x0][0x380] ;  /* 0x0000e000ff0c7b82 */ /* 0x000e700000000a00 */
[----:B------:R-:W2:Y:S08]  /*0120*/  LDC.64 R10, c[0x0][0x388] ;  /* 0x0000e200ff0a7b82 */ /* 0x000eb00000000a00 */
[----:B---3--:R-:W3:Y:S01]  /*0130*/  LDC.64 R8, c[0x0][0x390] ;  /* 0x0000e400ff087b82 */ /* 0x008ee20000000a00 */
[----:B-1----:R-:W-:-:S07]  /*0140*/  IMAD.WIDE R12, R4, 0x4, R12 ;  /* 0x00000004040c7825 */ /* 0x002fce00078e020c */
[----:B------:R-:W1:Y:S01]  /*0150*/  LDC R5, c[0x0][0x398] ;  /* 0x0000e600ff057b82 */ /* 0x000e620000000800 */
[----:B0-----:R-:W4:Y:S01]  /*0160*/  LDG.E R14, desc[UR4][R12.64] ;  /* 0x000000040c0e7981 */ /* 0x001f22000c1e1900 */
[----:B--2---:R-:W-:-:S05]  /*0170*/  IMAD.WIDE R10, R4, 0x4, R10 ;  /* 0x00000004040a7825 */ /* 0x004fca00078e020a */
[----:B------:R-:W4:Y:S01]  /*0180*/  LDG.E R15, desc[UR4][R10.64] ;  /* 0x000000040a0f7981 */ /* 0x000f22000c1e1900 */
[----:B---3--:R-:W-:-:S04]  /*0190*/  IMAD.WIDE R8, R4, 0x4, R8 ;  /* 0x0000000404087825 */ /* 0x008fc800078e0208 */
[----:B-1----:R-:W-:Y:S01]  /*01a0*/  IMAD.WIDE R16, R5, 0x4, R12 ;  /* 0x0000000405107825 */ /* 0x002fe200078e020c */
[----:B----4-:R-:W-:-:S03]  /*01b0*/  IADD3 R23, PT, PT, R14, R15, RZ ;  /* 0x0000000f0e177210 */ /* 0x010fc60007ffe0ff */
[C---:B------:R-:W-:Y:S02]  /*01c0*/  IMAD.WIDE R14, R5.reuse, 0x4, R10 ;  /* 0x00000004050e7825 */ /* 0x040fe400078e020a */
[----:B------:R0:W-:Y:S04]  /*01d0*/  STG.E desc[UR4][R8.64], R23 ;  /* 0x0000001708007986 */ /* 0x0001e8000c101904 */
[----:B------:R-:W2:Y:S04]  /*01e0*/  LDG.E R18, desc[UR4][R16.64] ;  /* 0x0000000410127981 */ /* 0x000ea8000c1e1900 */
[----:B------:R-:W2:Y:S01]  /*01f0*/  LDG.E R19, desc[UR4][R14.64] ;  /* 0x000000040e137981 */ /* 0x000ea2000c1e1900 */
[----:B------:R-:W-:-:S04]  /*0200*/  IMAD.WIDE R12, R5, 0x4, R8 ;  /* 0x00000004050c7825 */ /* 0x000fc800078e0208 */
[----:B------:R-:W-:Y:S01]  /*0210*/  IMAD.WIDE R10, R5, 0x4, R16 ;  /* 0x00000004050a7825 */ /* 0x000fe200078e0210 */
[----:B--2---:R-:W-:-:S03]  /*0220*/  IADD3 R25, PT, PT, R18, R19, RZ ;  /* 0x0000001312197210 */ /* 0x004fc60007ffe0ff */
[C---:B------:R-:W-:Y:S02]  /*0230*/  IMAD.WIDE R18, R5.reuse, 0x4, R14 ;  /* 0x0000000405127825 */ /* 0x040fe400078e020e */
[----:B------:R1:W-:Y:S04]  /*0240*/  STG.E desc[UR4][R12.64], R25 ;  /* 0x000000190c007986 */ /* 0x0003e8000c101904 */
[----:B------:R-:W2:Y:S04]  /*0250*/  LDG.E R22, desc[UR4][R10.64] ;  /* 0x000000040a167981 */ /* 0x000ea8000c1e1900 */
[----:B------:R-:W2:Y:S01]  /*0260*/  LDG.E R27, desc[UR4][R18.64] ;  /* 0x00000004121b7981 */ /* 0x000ea2000c1e1900 */
[----:B------:R-:W-:-:S04]  /*0270*/  IMAD.WIDE R20, R5, 0x4, R12 ;  /* 0x0000000405147825 */ /* 0x000fc800078e020c */
[----:B------:R-:W-:-:S04]  /*0280*/  IMAD.WIDE R16, R5, 0x4, R10 ;  /* 0x0000000405107825 */ /* 0x000fc800078e020a */
[----:B0-----:R-:W-:Y:S01]  /*0290*/  IMAD.WIDE R8, R5, 0x4, R18 ;  /* 0x0000000405087825 */ /* 0x001fe200078e0212 */
[----:B--2---:R-:W-:-:S05]  /*02a0*/  IADD3 R27, PT, PT, R22, R27, RZ ;  /* 0x0000001b161b7210 */ /* 0x004fca0007ffe0ff */
[----:B------:R0:W-:Y:S04]  /*02b0*/  STG.E desc[UR4][R20.64], R27 ;  /* 0x0000001b14007986 */ /* 0x0001e8000c101904 */
[----:B------:R-:W2:Y:S04]  /*02c0*/  LDG.E R22, desc[UR4][R16.64] ;  /* 0x0000000410167981 */ /* 0x000ea8000c1e1900 */
[----:B------:R-:W2:Y:S01]  /*02d0*/  LDG.E R23, desc[UR4][R8.64] ;  /* 0x0000000408177981 */ /* 0x000ea2000c1e1900 */
[----:B------:R-:W-:-:S04]  /*02e0*/  IMAD.WIDE R14, R5, 0x4, R20 ;  /* 0x00000004050e7825 */ /* 0x000fc800078e0214 */
[----:B------:R-:W-:-:S04]  /*02f0*/  IMAD.WIDE R10, R5, 0x4, R16 ;  /* 0x00000004050a7825 */ /* 0x000fc800078e0210 */
[----:B-1----:R-:W-:Y:S01]  /*0300*/  IMAD.WIDE R12, R5, 0x4, R8 ;  /* 0x00000004050c7825 */ /* 0x002fe200078e0208 */
[----:B--2---:R-:W-:-:S05]  /*0310*/  IADD3 R23, PT, PT, R22, R23, RZ ;  /* 0x0000001716177210 */ /* 0x004fca0007ffe0ff */
[----:B------:R1:W-:Y:S04]  /*0320*/  STG.E desc[UR4][R14.64], R23 ;  /* 0x000000170e007986 */ /* 0x0003e8000c101904 */
[----:B------:R-:W2:Y:S04]  /*0330*/  LDG.E R22, desc[UR4][R10.64] ;  /* 0x000000040a167981 */ /* 0x000ea8000c1e1900 */
[----:B------:R-:W2:Y:S01]  /*0340*/  LDG.E R25, desc[UR4][R12.64] ;  /* 0x000000040c197981 */ /* 0x000ea2000c1e1900 */
[----:B------:R-:W-:-:S04]  /*0350*/  IMAD.WIDE R18, R5, 0x4, R14 ;  /* 0x0000000405127825 */ /* 0x000fc800078e020e */
[----:B------:R-:W-:-:S04]  /*0360*/  IMAD.WIDE R16, R5, 0x4, R10 ;  /* 0x0000000405107825 */ /* 0x000fc800078e020a */
[----:B------:R-:W-:Y:S01]  /*0370*/  IMAD.WIDE R8, R5, 0x4, R12 ;  /* 0x0000000405087825 */ /* 0x000fe200078e020c */
[----:B--2---:R-:W-:-:S05]  /*0380*/  IADD3 R25, PT, PT, R22, R25, RZ ;  /* 0x0000001916197210 */ /* 0x004fca0007ffe0ff */
[----:B------:R2:W-:Y:S04]  /*0390*/  STG.E desc[UR4][R18.64], R25 ;  /* 0x0000001912007986 */ /* 0x0005e8000c101904 */
[----:B------:R-:W3:Y:S04]  /*03a0*/  LDG.E R22, desc[UR4][R16.64] ;  /* 0x0000000410167981 */ /* 0x000ee8000c1e1900 */
[----:B0-----:R-:W3:Y:S01]  /*03b0*/  LDG.E R27, desc[UR4][R8.64] ;  /* 0x00000004081b7981 */ /* 0x001ee2000c1e1900 */
[----:B------:R-:W-:-:S04]  /*03c0*/  IMAD.WIDE R20, R5, 0x4, R18 ;  /* 0x0000000405147825 */ /* 0x000fc800078e0212 */
[----:B------:R-:W-:-:S04]  /*03d0*/  IMAD.WIDE R10, R5, 0x4, R16 ;  /* 0x00000004050a7825 */ /* 0x000fc800078e0210 */
[----:B------:R-:W-:Y:S01]  /*03e0*/  IMAD.WIDE R12, R5, 0x4, R8 ;  /* 0x00000004050c7825 */ /* 0x000fe200078e0208 */
[----:B---3--:R-:W-:-:S05]  /*03f0*/  IADD3 R27, PT, PT, R22, R27, RZ ;  /* 0x0000001b161b7210 */ /* 0x008fca0007ffe0ff */
[----:B------:R0:W-:Y:S04]  /*0400*/  STG.E desc[UR4][R20.64], R27 ;  /* 0x0000001b14007986 */ /* 0x0001e8000c101904 */
[----:B------:R-:W3:Y:S04]  /*0410*/  LDG.E R22, desc[UR4][R10.64] ;  /* 0x000000040a167981 */ /* 0x000ee8000c1e1900 */
[----:B-1----:R-:W3:Y:S01]  /*0420*/  LDG.E R23, desc[UR4][R12.64] ;  /* 0x000000040c177981 */ /* 0x002ee2000c1e1900 */
[----:B------:R-:W-:-:S04]  /*0430*/  IMAD.WIDE R14, R5, 0x4, R20 ;  /* 0x00000004050e7825 */ /* 0x000fc800078e0214 */
[----:B------:R-:W-:-:S04]  /*0440*/  IMAD.WIDE R16, R5, 0x4, R10 ;  /* 0x0000000405107825 */ /* 0x000fc800078e020a */
[----:B------:R-:W-:Y:S01]  /*0450*/  IMAD.WIDE R8, R5, 0x4, R12 ;  /* 0x0000000405087825 */ /* 0x000fe200078e020c */
[----:B---3--:R-:W-:-:S05]  /*0460*/  IADD3 R23, PT, PT, R22, R23, RZ ;  /* 0x0000001716177210 */ /* 0x008fca0007ffe0ff */
[----:B------:R1:W-:Y:S04]  /*0470*/  STG.E desc[UR4][R14.64], R23 ;  /* 0x000000170e007986 */ /* 0x0003e8000c101904 */
[----:B------:R-:W3:Y:S04]  /*0480*/  LDG.E R22, desc[UR4][R16.64] ;  /* 0x0000000410167981 */ /* 0x000ee8000c1e1900 */
[----:B--2---:R-:W3:Y:S01]  /*0490*/  LDG.E R25, desc[UR4][R8.64] ;  /* 0x0000000408197981 */ /* 0x004ee2000c1e1900 */
[----:B------:R-:W-:-:S04]  /*04a0*/  IMAD.WIDE R18, R5, 0x4, R14 ;  /* 0x0000000405127825 */ /* 0x000fc800078e020e */
[----:B------:R-:W-:-:S04]  /*04b0*/  IMAD.WIDE R10, R5, 0x4, R16 ;  /* 0x00000004050a7825 */ /* 0x000fc800078e0210 */
[----:B------:R-:W-:Y:S01]  /*04c0*/  IMAD.WIDE R12, R5, 0x4, R8 ;  /* 0x00000004050c7825 */ /* 0x000fe200078e0208 */
[----:B---3--:R-:W-:-:S05]  /*04d0*/  IADD3 R25, PT, PT, R22, R25, RZ ;  /* 0x0000001916197210 */ /* 0x008fca0007ffe0ff */
[----:B------:R2:W-:Y:S04]  /*04e0*/  STG.E desc[UR4][R18.64], R25 ;  /* 0x0000001912007986 */ /* 0x0005e8000c101904 */
[----:B------:R-:W3:Y:S04]  /*04f0*/  LDG.E R22, desc[UR4][R10.64] ;  /* 0x000000040a167981 */ /* 0x000ee8000c1e1900 */
[----:B0-----:R-:W3:Y:S01]  /*0500*/  LDG.E R27, desc[UR4][R12.64] ;  /* 0x000000040c1b7981 */ /* 0x001ee2000c1e1900 */
[----:B------:R-:W-:-:S04]  /*0510*/  IMAD.WIDE R20, R5, 0x4, R18 ;  /* 0x0000000405147825 */ /* 0x000fc800078e0212 */
[----:B-1----:R-:W-:-:S04]  /*0520*/  IMAD.WIDE R14, R5, 0x4, R10 ;  /* 0x00000004050e7825 */ /* 0x002fc800078e020a */
[----:B------:R-:W-:Y:S01]  /*0530*/  IMAD.WIDE R8, R5, 0x4, R12 ;  /* 0x0000000405087825 */ /* 0x000fe200078e020c */
[----:B---3--:R-:W-:-:S05]  /*0540*/  IADD3 R27, PT, PT, R22, R27, RZ ;  /* 0x0000001b161b7210 */ /* 0x008fca0007ffe0ff */
[----:B------:R0:W-:Y:S04]  /*0550*/  STG.E desc[UR4][R20.64], R27 ;  /* 0x0000001b14007986 */ /* 0x0001e8000c101904 */
[----:B------:R-:W3:Y:S04]  /*0560*/  LDG.E R22, desc[UR4][R14.64] ;  /* 0x000000040e167981 */ /* 0x000ee8000c1e1900 */
[----:B------:R-:W3:Y:S01]  /*0570*/  LDG.E R23, desc[UR4][R8.64] ;  /* 0x0000000408177981 */ /* 0x000ee2000c1e1900 */
        /* <DEDUP_REMOVED lines=40> */
[----:B------:R-:W2:Y:S04]  /*0800*/  LDG.E R14, desc[UR4][R14.64] ;  /* 0x000000040e0e7981 */ /* 0x000ea8000c1e1900 */
[----:B------:R-:W2:Y:S01]  /*0810*/  LDG.E R9, desc[UR4][R8.64] ;  /* 0x0000000408097981 */ /* 0x000ea2000c1e1900 */
[----:B------:R-:W-:-:S04]  /*0820*/  IADD3 R6, PT, PT, R6, 0x10, RZ ;  /* 0x0000001006067810 */ /* 0x000fc80007ffe0ff */
[----:B------:R-:W-:Y:S01]  /*0830*/  ISETP.NE.AND P1, PT, R6, RZ, PT ;  /* 0x000000ff0600720c */ /* 0x000fe20003f25270 */
[C---:B-1----:R-:W-:Y:S01]  /*0840*/  IMAD.WIDE R16, R5.reuse, 0x4, R20 ;  /* 0x0000000405107825 */ /* 0x042fe200078e0214 */
[----:B------:R-:W-:Y:S02]  /*0850*/  LEA R4, R5, R4, 0x4 ;  /* 0x0000000405047211 */ /* 0x000fe400078e20ff */
[----:B--2---:R-:W-:-:S05]  /*0860*/  IADD3 R19, PT, PT, R14, R9, RZ ;  /* 0x000000090e137210 */ /* 0x004fca0007ffe0ff */
[----:B------:R3:W-:Y:S04]  /*0870*/  STG.E desc[UR4][R16.64], R19 ;  /* 0x0000001310007986 */ /* 0x0007e8000c101904 */
[----:B------:R-:W-:Y:S05]  /*0880*/  @P1 BRA `(.L_x_1) ;  /* 0xfffffff800201947 */ /* 0x000fea000383ffff */
.L_x_0:
[----:B0-----:R-:W-:Y:S05]  /*0890*/  @!P0 EXIT ;  /* 0x000000000000894d */ /* 0x001fea0003800000 */
[----:B------:R-:W-:Y:S02]  /*08a0*/  ISETP.GE.U32.AND P0, PT, R7, 0x8, PT ;  /* 0x000000080700780c */ /* 0x000fe40003f06070 */
[----:B------:R-:W-:-:S04]  /*08b0*/  LOP3.LUT R5, R2, 0x7, RZ, 0xc0, !PT ;  /* 0x0000000702057812 */ /* 0x000fc800078ec0ff */
[----:B------:R-:W-:-:S07]  /*08c0*/  ISETP.NE.AND P1, PT, R5, RZ, PT ;  /* 0x000000ff0500720c */ /* 0x000fce0003f25270 */
[----:B------:R-:W-:Y:S06]  /*08d0*/  @!P0 BRA `(.L_x_2) ;  /* 0x0000000000f88947 */ /* 0x000fec0003800000 */
[----:B------:R-:W0:Y:S08]  /*08e0*/  LDC R4, c[0x0][0x398] ;  /* 0x0000e600ff047b82 */ /* 0x000e300000000800 */
[----:B------:R-:W1:Y:S08]  /*08f0*/  LDC.64 R10, c[0x0][0x380] ;  /* 0x0000e000ff0a7b82 */ /* 0x000e700000000a00 */
[----:B------:R-:W2:Y:S01]  /*0900*/  LDC.64 R12, c[0x0][0x388] ;  /* 0x0000e200ff0c7b82 */ /* 0x000ea20000000a00 */
[----:B0-----:R-:W-:-:S07]  /*0910*/  IMAD R9, R3, R4, R0 ;  /* 0x0000000403097224 */ /* 0x001fce00078e0200 */
[----:B------:R-:W0:Y:S01]  /*0920*/  LDC.64 R6, c[0x0][0x390] ;  /* 0x0000e400ff067b82 */ /* 0x000e220000000a00 */
[----:B-1----:R-:W-:-:S05]  /*0930*/  IMAD.WIDE R10, R9, 0x4, R10 ;  /* 0x00000004090a7825 */ /* 0x002fca00078e020a */
[----:B------:R-:W4:Y:S01]  /*0940*/  LDG.E R8, desc[UR4][R10.64] ;  /* 0x000000040a087981 */ /* 0x000f22000c1e1900 */
[----:B--2---:R-:W-:-:S05]  /*0950*/  IMAD.WIDE R12, R9, 0x4, R12 ;  /* 0x00000004090c7825 */ /* 0x004fca00078e020c */
[----:B------:R-:W4:Y:S01]  /*0960*/  LDG.E R15, desc[UR4][R12.64] ;  /* 0x000000040c0f7981 */ /* 0x000f22000c1e1900 */
[----:B---3--:R-:W-:-:S04]  /*0970*/  IMAD.WIDE R16, R4, 0x4, R12 ;  /* 0x0000000404107825 */ /* 0x008fc800078e020c */
[----:B0-----:R-:W-:Y:S01]  /*0980*/  IMAD.WIDE R6, R9, 0x4, R6 ;  /* 0x0000000409067825 */ /* 0x001fe200078e0206 */
        /* <DEDUP_REMOVED lines=45> */
[----:B------:R-:W2:Y:S04]  /*0c60*/  LDG.E R8, desc[UR4][R8.64] ;  /* 0x0000000408087981 */ /* 0x000ea8000c1e1900 */
[----:B------:R-:W2:Y:S01]  /*0c70*/  LDG.E R15, desc[UR4][R14.64] ;  /* 0x000000040e0f7981 */ /* 0x000ea2000c1e1900 */
[----:B------:R-:W-:Y:S01]  /*0c80*/  IMAD.WIDE R16, R4, 0x4, R6 ;  /* 0x0000000404107825 */ /* 0x000fe200078e0206 */
[----:B------:R-:W-:-:S02]  /*0c90*/  IADD3 R3, PT, PT, R3, 0x8, RZ ;  /* 0x0000000803037810 */ /* 0x000fc40007ffe0ff */
[----:B--2---:R-:W-:-:S05]  /*0ca0*/  IADD3 R11, PT, PT, R8, R15, RZ ;  /* 0x0000000f080b7210 */ /* 0x004fca0007ffe0ff */
[----:B------:R0:W-:Y:S02]  /*0cb0*/  STG.E desc[UR4][R16.64], R11 ;  /* 0x0000000b10007986 */ /* 0x0001e4000c101904 */
.L_x_2:
[----:B------:R-:W-:Y:S05]  /*0cc0*/  @!P1 EXIT ;  /* 0x000000000000994d */ /* 0x000fea0003800000 */
[----:B------:R-:W-:Y:S02]  /*0cd0*/  ISETP.GE.U32.AND P0, PT, R5, 0x4, PT ;  /* 0x000000040500780c */ /* 0x000fe40003f06070 */
[----:B------:R-:W-:-:S04]  /*0ce0*/  LOP3.LUT R2, R2, 0x3, RZ, 0xc0, !PT ;  /* 0x0000000302027812 */ /* 0x000fc800078ec0ff */
[----:B------:R-:W-:-:S07]  /*0cf0*/  ISETP.NE.AND P1, PT, R2, RZ, PT ;  /* 0x000000ff0200720c */ /* 0x000fce0003f25270 */
[----:B------:R-:W-:Y:S06]  /*0d00*/  @!P0 BRA `(.L_x_3) ;  /* 0x0000000000888947 */ /* 0x000fec0003800000 */
[----:B------:R-:W1:Y:S08]  /*0d10*/  LDC R4, c[0x0][0x398] ;  /* 0x0000e600ff047b82 */ /* 0x000e700000000800 */
[----:B0-----:R-:W0:Y:S08]  /*0d20*/  LDC.64 R6, c[0x0][0x380] ;  /* 0x0000e000ff067b82 */ /* 0x001e300000000a00 */
[----:B------:R-:W2:Y:S01]  /*0d30*/  LDC.64 R8, c[0x0][0x388] ;  /* 0x0000e200ff087b82 */ /* 0x000ea20000000a00 */
[----:B-1----:R-:W-:-:S07]  /*0d40*/  IMAD R13, R3, R4, R0 ;  /* 0x00000004030d7224 */ /* 0x002fce00078e0200 */
[----:B------:R-:W1:Y:S01]  /*0d50*/  LDC.64 R10, c[0x0][0x390] ;  /* 0x0000e400ff0a7b82 */ /* 0x000e620000000a00 */
[----:B0-----:R-:W-:-:S05]  /*0d60*/  IMAD.WIDE R6, R13, 0x4, R6 ;  /* 0x000000040d067825 */ /* 0x001fca00078e0206 */
[----:B------:R-:W4:Y:S01]  /*0d70*/  LDG.E R5, desc[UR4][R6.64] ;  /* 0x0000000406057981 */ /* 0x000f22000c1e1900 */
[----:B--2---:R-:W-:-:S05]  /*0d80*/  IMAD.WIDE R8, R13, 0x4, R8 ;  /* 0x000000040d087825 */ /* 0x004fca00078e0208 */
[----:B------:R-:W4:Y:S01]  /*0d90*/  LDG.E R12, desc[UR4][R8.64] ;  /* 0x00000004080c7981 */ /* 0x000f22000c1e1900 */
[----:B------:R-:W-:-:S04]  /*0da0*/  IMAD.WIDE R14, R4, 0x4, R8 ;  /* 0x00000004040e7825 */ /* 0x000fc800078e0208 */
[----:B-1----:R-:W-:Y:S01]  /*0db0*/  IMAD.WIDE R10, R13, 0x4, R10 ;  /* 0x000000040d0a7825 */ /* 0x002fe200078e020a */
[----:B----4-:R-:W-:-:S03]  /*0dc0*/  IADD3 R5, PT, PT, R5, R12, RZ ;  /* 0x0000000c05057210 */ /* 0x010fc60007ffe0ff */
[C---:B------:R-:W-:Y:S02]  /*0dd0*/  IMAD.WIDE R12, R4.reuse, 0x4, R6 ;  /* 0x00000004040c7825 */ /* 0x040fe400078e0206 */
[----:B------:R0:W-:Y:S04]  /*0de0*/  STG.E desc[UR4][R10.64], R5 ;  /* 0x000000050a007986 */ /* 0x0001e8000c101904 */
[----:B------:R-:W2:Y:S04]  /*0df0*/  LDG.E R18, desc[UR4][R12.64] ;  /* 0x000000040c127981 */ /* 0x000ea8000c1e1900 */
[----:B---3--:R-:W2:Y:S01]  /*0e00*/  LDG.E R19, desc[UR4][R14.64] ;  /* 0x000000040e137981 */ /* 0x008ea2000c1e1900 */
[----:B------:R-:W-:-:S04]  /*0e10*/  IMAD.WIDE R16, R4, 0x4, R10 ;  /* 0x0000000404107825 */ /* 0x000fc800078e020a */
[----:B------:R-:W-:-:S04]  /*0e20*/  IMAD.WIDE R6, R4, 0x4, R12 ;  /* 0x0000000404067825 */ /* 0x000fc800078e020c */
[----:B------:R-:W-:Y:S01]  /*0e30*/  IMAD.WIDE R8, R4, 0x4, R14 ;  /* 0x0000000404087825 */ /* 0x000fe200078e020e */
[----:B--2---:R-:W-:-:S05]  /*0e40*/  IADD3 R21, PT, PT, R18, R19, RZ ;  /* 0x0000001312157210 */ /* 0x004fca0007ffe0ff */
[----:B------:R1:W-:Y:S04]  /*0e50*/  STG.E desc[UR4][R16.64], R21 ;  /* 0x0000001510007986 */ /* 0x0003e8000c101904 */
[----:B------:R-:W2:Y:S04]  /*0e60*/  LDG.E R20, desc[UR4][R6.64] ;  /* 0x0000000406147981 */ /* 0x000ea8000c1e1900 */
[----:B------:R-:W2:Y:S01]  /*0e70*/  LDG.E R23, desc[UR4][R8.64] ;  /* 0x0000000408177981 */ /* 0x000ea2000c1e1900 */
[----:B------:R-:W-:-:S04]  /*0e80*/  IMAD.WIDE R18, R4, 0x4, R16 ;  /* 0x0000000404127825 */ /* 0x000fc800078e0210 */
[----:B0-----:R-:W-:-:S04]  /*0e90*/  IMAD.WIDE R10, R4, 0x4, R6 ;  /* 0x00000004040a7825 */ /* 0x001fc800078e0206 */
[----:B------:R-:W-:Y:S01]  /*0ea0*/  IMAD.WIDE R12, R4, 0x4, R8 ;  /* 0x00000004040c7825 */ /* 0x000fe200078e0208 */
[----:B--2---:R-:W-:-:S05]  /*0eb0*/  IADD3 R23, PT, PT, R20, R23, RZ ;  /* 0x0000001714177210 */ /* 0x004fca0007ffe0ff */
[----:B------:R1:W-:Y:S04]  /*0ec0*/  STG.E desc[UR4][R18.64], R23 ;  /* 0x0000001712007986 */ /* 0x0003e8000c101904 */
[----:B------:R-:W2:Y:S04]  /*0ed0*/  LDG.E R10, desc[UR4][R10.64] ;  /* 0x000000040a0a7981 */ /* 0x000ea8000c1e1900 */
[----:B------:R-:W2:Y:S01]  /*0ee0*/  LDG.E R13, desc[UR4][R12.64] ;  /* 0x000000040c0d7981 */ /* 0x000ea2000c1e1900 */
[----:B------:R-:W-:Y:S01]  /*0ef0*/  IMAD.WIDE R4, R4, 0x4, R18 ;  /* 0x0000000404047825 */ /* 0x000fe200078e0212 */
[----:B------:R-:W-:-:S02]  /*0f00*/  IADD3 R3, PT, PT, R3, 0x4, RZ ;  /* 0x0000000403037810 */ /* 0x000fc40007ffe0ff */
[----:B--2---:R-:W-:-:S05]  /*0f10*/  IADD3 R15, PT, PT, R10, R13, RZ ;  /* 0x0000000d0a0f7210 */ /* 0x004fca0007ffe0ff */
[----:B------:R1:W-:Y:S02]  /*0f20*/  STG.E desc[UR4][R4.64], R15 ;  /* 0x0000000f04007986 */ /* 0x0003e4000c101904 */
.L_x_3:
[----:B------:R-:W-:Y:S05]  /*0f30*/  @!P1 EXIT ;  /* 0x000000000000994d */ /* 0x000fea0003800000 */
[----:B------:R-:W2:Y:S01]  /*0f40*/  LDC.64 R12, c[0x0][0x390] ;  /* 0x0000e400ff0c7b82 */ /* 0x000ea20000000a00 */
[----:B------:R-:W1:Y:S07]  /*0f50*/  LDCU UR6, c[0x0][0x398] ;  /* 0x00007300ff0677ac */ /* 0x000e6e0008000800 */
[----:B------:R-:W4:Y:S08]  /*0f60*/  LDC.64 R8, c[0x0][0x380] ;  /* 0x0000e000ff087b82 */ /* 0x000f300000000a00 */
[----:B0-----:R-:W0:Y:S01]  /*0f70*/  LDC.64 R10, c[0x0][0x388] ;  /* 0x0000e200ff0a7b82 */ /* 0x001e220000000a00 */
[----:B-1----:R-:W-:Y:S01]  /*0f80*/  IMAD R15, R3, UR6, R0 ;  /* 0x00000006030f7c24 */ /* 0x002fe2000f8e0200 */
[----:B------:R-:W-:-:S07]  /*0f90*/  IADD3 R0, PT, PT, -R2, RZ, RZ ;  /* 0x000000ff02007210 */ /* 0x000fce0007ffe1ff */
.L_x_4:
[----:B----4-:R-:W-:-:S04]  /*0fa0*/  IMAD.WIDE R2, R15, 0x4, R8 ;  /* 0x000000040f027825 */ /* 0x010fc800078e0208 */
[C---:B0-----:R-:W-:Y:S02]  /*0fb0*/  IMAD.WIDE R4, R15.reuse, 0x4, R10 ;  /* 0x000000040f047825 */ /* 0x041fe400078e020a */
[----:B------:R-:W3:Y:S04]  /*0fc0*/  LDG.E R2, desc[UR4][R2.64] ;  /* 0x0000000402027981 */ /* 0x000ee8000c1e1900 */
[----:B------:R-:W3:Y:S01]  /*0fd0*/  LDG.E R5, desc[UR4][R4.64] ;  /* 0x0000000404057981 */ /* 0x000ee2000c1e1900 */
[----:B------:R-:W-:Y:S01]  /*0fe0*/  IADD3 R0, PT, PT, R0, 0x1, RZ ;  /* 0x0000000100007810 */ /* 0x000fe20007ffe0ff */
[C---:B-12---:R-:W-:Y:S01]  /*0ff0*/  IMAD.WIDE R6, R15.reuse, 0x4, R12 ;  /* 0x000000040f067825 */ /* 0x046fe200078e020c */
[----:B------:R-:W-:Y:S02]  /*1000*/  IADD3 R15, PT, PT, R15, UR6, RZ ;  /* 0x000000060f0f7c10 */ /* 0x000fe4000fffe0ff */
[----:B------:R-:W-:-:S02]  /*1010*/  ISETP.NE.AND P0, PT, R0, RZ, PT ;  /* 0x000000ff0000720c */ /* 0x000fc40003f05270 */
[----:B---3--:R-:W-:-:S05]  /*1020*/  IADD3 R17, PT, PT, R2, R5, RZ ;  /* 0x0000000502117210 */ /* 0x008fca0007ffe0ff */
[----:B------:R1:W-:Y:S06]  /*1030*/  STG.E desc[UR4][R6.64], R17 ;  /* 0x0000001106007986 */ /* 0x0003ec000c101904 */
[----:B------:R-:W-:Y:S05]  /*1040*/  @P0 BRA `(.L_x_4) ;  /* 0xfffffffc00d40947 */ /* 0x000fea000383ffff */
[----:B------:R-:W-:Y:S05]  /*1050*/  EXIT ;  /* 0x000000000000794d */ /* 0x000fea0003800000 */
.L_x_5:
[----:B------:R-:W-:-:S00]  /*1060*/  BRA `(.L_x_5) ;  /* 0xfffffffc00fc7947 */ /* 0x000fc0000383ffff */
[----:B------:R-:W-:-:S00]  /*1070*/  NOP ;  /* 0x0000000000007918 */ /* 0x000fc00000000000 */
        /* <DEDUP_REMOVED lines=8> */
.L_x_6:


//--------------------- .nv.shared.reserved.0     --------------------------
	.section	.nv.shared.reserved.0,"aw",@nobits
	.weak		__nv_reservedSMEM_offset_0_alias
	.size		__nv_reservedSMEM_offset_0_alias, 0, 64
	.other		__nv_reservedSMEM_offset_0_alias,@"STO_CUDA_RESERVED_SHARED STV_DEFAULT"
__nv_reservedSMEM_offset_0_alias:
	.zero		0
	.zero		64


//--------------------- .nv.constant0._Z9addMatrixPiS_S_ii --------------------------
	.section	.nv.constant0._Z9addMatrixPiS_S_ii,"a",@progbits
	.sectionflags	@""
	.align	4
.nv.constant0._Z9addMatrixPiS_S_ii:
	.zero		928


//--------------------- SYMBOLS --------------------------

	.type		.nv.reservedSmem.offset0,@object
	.size		.nv.reservedSmem.offset0,0x4
